//
// Generated by NVIDIA NVVM Compiler
//
// Compiler Build ID: CL-36424714
// Cuda compilation tools, release 13.0, V13.0.88
// Based on NVVM 20.0.0
//

.version 9.0
.target sm_100
.address_size 64

	// .globl	default_function_kernel

.visible .entry default_function_kernel(
	.param .u64 .ptr .align 1 default_function_kernel_param_0,
	.param .u64 .ptr .align 1 default_function_kernel_param_1
)
.maxntid 32
{
	.reg .pred 	%p<3>;
	.reg .b16 	%rs<2>;
	.reg .b32 	%r<8>;
	.reg .b32 	%f<2>;
	.reg .b64 	%rd<9>;

	ld.param.u64 	%rd1, [default_function_kernel_param_0];
	ld.param.u64 	%rd2, [default_function_kernel_param_1];
	mov.u32 	%r1, %ctaid.x;
	shl.b32 	%r3, %r1, 2;
	mov.u32 	%r2, %tid.x;
	shr.u32 	%r4, %r2, 3;
	or.b32  	%r5, %r3, %r4;
	setp.gt.u32 	%p1, %r5, 350;
	@%p1 bra 	$L__BB0_2;
	cvta.to.global.u64 	%rd3, %rd2;
	cvta.to.global.u64 	%rd4, %rd1;
	shl.b32 	%r6, %r1, 5;
	or.b32  	%r7, %r6, %r2;
	cvt.u64.u32 	%rd5, %r7;
	mul.wide.u32 	%rd6, %r7, 4;
	add.s64 	%rd7, %rd3, %rd6;
	ld.global.nc.f32 	%f1, [%rd7];
	setp.nan.f32 	%p2, %f1, %f1;
	selp.u16 	%rs1, 1, 0, %p2;
	add.s64 	%rd8, %rd4, %rd5;
	st.global.u8 	[%rd8], %rs1;
$L__BB0_2:
	ret;

}


// ===== COMPILED SASS (sm_100) =====

	.target	sm_100

	.elftype	@"ET_EXEC"


//--------------------- .note.nv.tkinfo           --------------------------
	.section	.note.nv.tkinfo,"",@"SHT_NOTE"
	.sectionflags	@"SHF_NOTE_NV_TKINFO"
	.tkinfo
        /*0018*/ 	.word	0x00000002
        /*0030*/ 	.string	""
        /*0030*/ 	.string	"ptxas"
        /*0030*/ 	.string	"Cuda compilation tools, release 13.0, V13.0.88"
        /*0030*/ 	.string	"Build cuda_13.0.r13.0/compiler.36424714_0"
        /*0030*/ 	.string	"-arch sm_100 -m 64 "



//--------------------- .note.nv.cuinfo           --------------------------
	.section	.note.nv.cuinfo,"",@"SHT_NOTE"
	.sectionflags	@"SHF_NOTE_NV_CUINFO"
        /*0018*/ 	.short	0x0002
        /*001a*/ 	.short	0x0064
        /*001c*/ 	.short	0x0082
	.zero		2


//--------------------- .nv.info                  --------------------------
	.section	.nv.info,"",@"SHT_CUDA_INFO"
	.align	4


	//----- nvinfo : EIATTR_REGCOUNT
	.align		4
        /*0000*/ 	.byte	0x04, 0x2f
        /*0002*/ 	.short	(.L_1 - .L_0)
	.align		4
.L_0:
        /*0004*/ 	.word	index@(default_function_kernel)
        /*0008*/ 	.word	0x0000000a


	//----- nvinfo : EIATTR_FRAME_SIZE
	.align		4
.L_1:
        /*000c*/ 	.byte	0x04, 0x11
        /*000e*/ 	.short	(.L_3 - .L_2)
	.align		4
.L_2:
        /*0010*/ 	.word	index@(default_function_kernel)
        /*0014*/ 	.word	0x00000000


	//----- nvinfo : EIATTR_MIN_STACK_SIZE
	.align		4
.L_3:
        /*0018*/ 	.byte	0x04, 0x12
        /*001a*/ 	.short	(.L_5 - .L_4)
	.align		4
.L_4:
        /*001c*/ 	.word	index@(default_function_kernel)
        /*0020*/ 	.word	0x00000000
.L_5:


//--------------------- .nv.compat                --------------------------
	.section	.nv.compat,"",@"SHT_CUDA_COMPAT_INFO"
	.align	4
        /*0000*/ 	.byte	0x02, 0x09, 0x00, 0x00, 0x02, 0x02, 0x01, 0x00, 0x02, 0x05, 0x05, 0x00, 0x03, 0x07, 0x01, 0x01
        /*0010*/ 	.byte	0x02, 0x03, 0x00, 0x00, 0x02, 0x06, 0x01, 0x00, 0x04, 0x0b, 0x08, 0x00, 0x09, 0x00, 0x00, 0x00
        /*0020*/ 	.byte	0x00, 0x00, 0x00, 0x00


//--------------------- .nv.info.default_function_kernel --------------------------
	.section	.nv.info.default_function_kernel,"",@"SHT_CUDA_INFO"
	.sectionflags	@""
	.align	4


	//----- nvinfo : EIATTR_CUDA_API_VERSION
	.align		4
        /*0000*/ 	.byte	0x04, 0x37
        /*0002*/ 	.short	(.L_7 - .L_6)
.L_6:
        /*0004*/ 	.word	0x00000082


	//----- nvinfo : EIATTR_KPARAM_INFO
	.align		4
.L_7:
        /*0008*/ 	.byte	0x04, 0x17
        /*000a*/ 	.short	(.L_9 - .L_8)
.L_8:
        /*000c*/ 	.word	0x00000000
        /*0010*/ 	.short	0x0001
        /*0012*/ 	.short	0x0008
        /*0014*/ 	.byte	0x00, 0xf5, 0x21, 0x00


	//----- nvinfo : EIATTR_KPARAM_INFO
	.align		4
.L_9:
        /*0018*/ 	.byte	0x04, 0x17
        /*001a*/ 	.short	(.L_11 - .L_10)
.L_10:
        /*001c*/ 	.word	0x00000000
        /*0020*/ 	.short	0x0000
        /*0022*/ 	.short	0x0000
        /*0024*/ 	.byte	0x00, 0xf5, 0x21, 0x00


	//----- nvinfo : EIATTR_SPARSE_MMA_MASK
	.align		4
.L_11:
        /*0028*/ 	.byte	0x03, 0x50
        /*002a*/ 	.short	0x0000


	//----- nvinfo : EIATTR_MAXREG_COUNT
	.align		4
        /*002c*/ 	.byte	0x03, 0x1b
        /*002e*/ 	.short	0x00ff


	//----- nvinfo : EIATTR_MERCURY_ISA_VERSION
	.align		4
        /*0030*/ 	.byte	0x03, 0x5f
        /*0032*/ 	.short	0x0101


	//----- nvinfo : EIATTR_VRC_CTA_INIT_COUNT
	.align		4
        /*0034*/ 	.byte	0x02, 0x4a
	.zero		1
	.zero		1


	//----- nvinfo : EIATTR_EXIT_INSTR_OFFSETS
	.align		4
        /*0038*/ 	.byte	0x04, 0x1c
        /*003a*/ 	.short	(.L_13 - .L_12)


	//   ....[0]....
.L_12:
        /*003c*/ 	.word	0x00000070


	//   ....[1]....
        /*0040*/ 	.word	0x00000140


	//----- nvinfo : EIATTR_MAX_THREADS
	.align		4
.L_13:
        /*0044*/ 	.byte	0x04, 0x05
        /*0046*/ 	.short	(.L_15 - .L_14)
.L_14:
        /*0048*/ 	.word	0x00000020
        /*004c*/ 	.word	0x00000001
        /*0050*/ 	.word	0x00000001


	//----- nvinfo : EIATTR_CBANK_PARAM_SIZE
	.align		4
.L_15:
        /*0054*/ 	.byte	0x03, 0x19
        /*0056*/ 	.short	0x0010


	//----- nvinfo : EIATTR_PARAM_CBANK
	.align		4
        /*0058*/ 	.byte	0x04, 0x0a
        /*005a*/ 	.short	(.L_17 - .L_16)
	.align		4
.L_16:
        /*005c*/ 	.word	index@(.nv.constant0.default_function_kernel)
        /*0060*/ 	.short	0x0380
        /*0062*/ 	.short	0x0010


	//----- nvinfo : EIATTR_SW_WAR
	.align		4
.L_17:
        /*0064*/ 	.byte	0x04, 0x36
        /*0066*/ 	.short	(.L_19 - .L_18)
.L_18:
        /*0068*/ 	.word	0x00000008
.L_19:


//--------------------- .nv.callgraph             --------------------------
	.section	.nv.callgraph,"",@"SHT_CUDA_CALLGRAPH"
	.align	4
	.sectionentsize	8
	.align		4
        /*0000*/ 	.word	0x00000000
	.align		4
        /*0004*/ 	.word	0xffffffff
	.align		4
        /*0008*/ 	.word	0x00000000
	.align		4
        /*000c*/ 	.word	0xfffffffe
	.align		4
        /*0010*/ 	.word	0x00000000
	.align		4
        /*0014*/ 	.word	0xfffffffd
	.align		4
        /*0018*/ 	.word	0x00000000
	.align		4
        /*001c*/ 	.word	0xfffffffc


//--------------------- .text.default_function_kernel --------------------------
	.section	.text.default_function_kernel,"ax",@progbits
	.align	128
        .global         default_function_kernel
        .type           default_function_kernel,@function
        .size           default_function_kernel,(.L_x_1 - default_function_kernel)
        .other          default_function_kernel,@"STO_CUDA_ENTRY STV_DEFAULT"
default_function_kernel:
.text.default_function_kernel:
[----:B------:R-:W-:Y:S01]  /*0000*/  LDC R1, c[0x0][0x37c] ;  /* 0x0000df00ff017b82 */ /* 0x000fe20000000800 */
[----:B------:R-:W0:Y:S07]  /*0010*/  S2R R5, SR_TID.X ;  /* 0x0000000000057919 */ /* 0x000e2e0000002100 */
[----:B------:R-:W1:Y:S02]  /*0020*/  S2UR UR5, SR_CTAID.X ;  /* 0x00000000000579c3 */ /* 0x000e640000002500 */
[----:B-1----:R-:W-:Y:S01]  /*0030*/  USHF.L.U32 UR4, UR5, 0x2, URZ ;  /* 0x0000000205047899 */ /* 0x002fe200080006ff */
[----:B0-----:R-:W-:-:S05]  /*0040*/  SHF.R.U32.HI R0, RZ, 0x3, R5 ;  /* 0x00000003ff007819 */ /* 0x001fca0000011605 */
[----:B------:R-:W-:-:S04]  /*0050*/  LOP3.LUT R0, R0, UR4, RZ, 0xfc, !PT ;  /* 0x0000000400007c12 */ /* 0x000fc8000f8efcff */
[----:B------:R-:W-:-:S13]  /*0060*/  ISETP.GT.U32.AND P0, PT, R0, 0x15e, PT ;  /* 0x0000015e0000780c */ /* 0x000fda0003f04070 */
[----:B------:R-:W-:Y:S05]  /*0070*/  @P0 EXIT ;  /* 0x000000000000094d */ /* 0x000fea0003800000 */
[----:B------:R-:W0:Y:S01]  /*0080*/  LDC.64 R2, c[0x0][0x388] ;  /* 0x0000e200ff027b82 */ /* 0x000e220000000a00 */
[----:B------:R-:W1:Y:S01]  /*0090*/  LDCU.64 UR6, c[0x0][0x358] ;  /* 0x00006b00ff0677ac */ /* 0x000e620008000a00 */
[----:B------:R-:W-:Y:S01]  /*00a0*/  USHF.L.U32 UR4, UR5, 0x5, URZ ;  /* 0x0000000505047899 */ /* 0x000fe200080006ff */
[----:B------:R-:W2:Y:S05]  /*00b0*/  LDCU.64 UR8, c[0x0][0x380] ;  /* 0x00007000ff0877ac */ /* 0x000eaa0008000a00 */
[----:B------:R-:W-:-:S05]  /*00c0*/  LOP3.LUT R5, R5, UR4, RZ, 0xfc, !PT ;  /* 0x0000000405057c12 */ /* 0x000fca000f8efcff */
[----:B0-----:R-:W-:-:S06]  /*00d0*/  IMAD.WIDE.U32 R2, R5, 0x4, R2 ;  /* 0x0000000405027825 */ /* 0x001fcc00078e0002 */
[----:B-1----:R-:W3:Y:S01]  /*00e0*/  LDG.E.CONSTANT R2, desc[UR6][R2.64] ;  /* 0x0000000602027981 */ /* 0x002ee2000c1e9900 */
[----:B--2---:R-:W-:-:S05]  /*00f0*/  IADD3 R4, P1, PT, R5, UR8, RZ ;  /* 0x0000000805047c10 */ /* 0x004fca000ff3e0ff */
[----:B------:R-:W-:Y:S01]  /*0100*/  IMAD.X R5, RZ, RZ, UR9, P1 ;  /* 0x00000009ff057e24 */ /* 0x000fe200088e06ff */
[----:B---3--:R-:W-:-:S04]  /*0110*/  FSETP.NAN.AND P0, PT, R2, R2, PT ;  /* 0x000000020200720b */ /* 0x008fc80003f08000 */
[----:B------:R-:W-:-:S05]  /*0120*/  SEL R7, RZ, 0x1, !P0 ;  /* 0x00000001ff077807 */ /* 0x000fca0004000000 */
[----:B------:R-:W-:Y:S01]  /*0130*/  STG.E.U8 desc[UR6][R4.64], R7 ;  /* 0x0000000704007986 */ /* 0x000fe2000c101106 */
[----:B------:R-:W-:Y:S05]  /*0140*/  EXIT ;  /* 0x000000000000794d */ /* 0x000fea0003800000 */
.L_x_0:
[----:B------:R-:W-:-:S00]  /*0150*/  BRA `(.L_x_0) ;  /* 0xfffffffc00fc7947 */ /* 0x000fc0000383ffff */
[----:B------:R-:W-:-:S00]  /*0160*/  NOP ;  /* 0x0000000000007918 */ /* 0x000fc00000000000 */
        /* <DEDUP_REMOVED lines=9> */
.L_x_1:


//--------------------- .nv.shared.reserved.0     --------------------------
	.section	.nv.shared.reserved.0,"aw",@nobits
	.weak		__nv_reservedSMEM_offset_0_alias
	.size		__nv_reservedSMEM_offset_0_alias, 0, 64
	.other		__nv_reservedSMEM_offset_0_alias,@"STO_CUDA_RESERVED_SHARED STV_DEFAULT"
__nv_reservedSMEM_offset_0_alias:
	.zero		0
	.zero		64


//--------------------- .nv.constant0.default_function_kernel --------------------------
	.section	.nv.constant0.default_function_kernel,"a",@progbits
	.sectionflags	@""
	.align	4
.nv.constant0.default_function_kernel:
	.zero		912


//--------------------- SYMBOLS --------------------------

	.type		.nv.reservedSmem.offset0,@object
	.size		.nv.reservedSmem.offset0,0x4
